//
// Generated by NVIDIA NVVM Compiler
//
// Compiler Build ID: CL-36424714
// Cuda compilation tools, release 13.0, V13.0.88
// Based on NVVM 20.0.0
//

.version 9.0
.target sm_100
.address_size 64

	// .globl	matrix_multiplication
// _ZZ21matrix_multiplicationE2sA has been demoted
// _ZZ21matrix_multiplicationE2sB has been demoted

.visible .entry matrix_multiplication(
	.param .u64 .ptr .align 1 matrix_multiplication_param_0,
	.param .u64 .ptr .align 1 matrix_multiplication_param_1,
	.param .u64 .ptr .align 1 matrix_multiplication_param_2,
	.param .u64 matrix_multiplication_param_3
)
{
	.reg .pred 	%p<7>;
	.reg .b32 	%r<17>;
	.reg .b32 	%f<65>;
	.reg .b64 	%rd<37>;
	// demoted variable
	.shared .align 4 .b8 _ZZ21matrix_multiplicationE2sA[1024];
	// demoted variable
	.shared .align 4 .b8 _ZZ21matrix_multiplicationE2sB[1024];
	ld.param.u64 	%rd14, [matrix_multiplication_param_0];
	ld.param.u64 	%rd15, [matrix_multiplication_param_1];
	ld.param.u64 	%rd16, [matrix_multiplication_param_2];
	ld.param.u64 	%rd17, [matrix_multiplication_param_3];
	mov.u32 	%r7, %ctaid.y;
	mov.u32 	%r8, %ntid.y;
	mov.u32 	%r1, %tid.y;
	mad.lo.s32 	%r9, %r7, %r8, %r1;
	cvt.u64.u32 	%rd1, %r9;
	mov.u32 	%r10, %ctaid.x;
	mov.u32 	%r11, %ntid.x;
	mov.u32 	%r2, %tid.x;
	mad.lo.s32 	%r12, %r10, %r11, %r2;
	cvt.u64.u32 	%rd2, %r12;
	setp.eq.s64 	%p1, %rd17, 0;
	mov.f32 	%f64, 0f00000000;
	@%p1 bra 	$L__BB0_8;
	cvt.u64.u32 	%rd3, %r2;
	shl.b32 	%r13, %r1, 6;
	mov.u32 	%r14, _ZZ21matrix_multiplicationE2sA;
	add.s32 	%r3, %r14, %r13;
	shl.b32 	%r15, %r2, 2;
	add.s32 	%r4, %r3, %r15;
	cvt.u64.u32 	%rd4, %r1;
	mov.u32 	%r16, _ZZ21matrix_multiplicationE2sB;
	add.s32 	%r6, %r16, %r15;
	add.s32 	%r5, %r6, %r13;
	mad.lo.s64 	%rd19, %rd17, %rd1, %rd3;
	shl.b64 	%rd20, %rd19, 2;
	cvta.to.global.u64 	%rd21, %rd14;
	add.s64 	%rd35, %rd21, %rd20;
	mad.lo.s64 	%rd22, %rd17, %rd4, %rd2;
	shl.b64 	%rd23, %rd22, 2;
	cvta.to.global.u64 	%rd24, %rd15;
	add.s64 	%rd34, %rd24, %rd23;
	shl.b64 	%rd7, %rd17, 6;
	mov.f32 	%f64, 0f00000000;
	mov.b64 	%rd36, 0;
$L__BB0_2:
	add.s64 	%rd26, %rd3, %rd36;
	max.u64 	%rd27, %rd1, %rd26;
	setp.ge.u64 	%p2, %rd27, %rd17;
	mov.f32 	%f62, 0f00000000;
	@%p2 bra 	$L__BB0_4;
	ld.global.f32 	%f62, [%rd35];
$L__BB0_4:
	setp.le.u64 	%p3, %rd17, %rd2;
	st.shared.f32 	[%r4], %f62;
	mov.f32 	%f63, 0f00000000;
	@%p3 bra 	$L__BB0_7;
	add.s64 	%rd28, %rd4, %rd36;
	setp.ge.u64 	%p4, %rd28, %rd17;
	@%p4 bra 	$L__BB0_7;
	ld.global.f32 	%f63, [%rd34];
$L__BB0_7:
	st.shared.f32 	[%r5], %f63;
	bar.sync 	0;
	ld.shared.f32 	%f13, [%r3];
	ld.shared.f32 	%f14, [%r6];
	fma.rn.f32 	%f15, %f13, %f14, %f64;
	ld.shared.f32 	%f16, [%r3+4];
	ld.shared.f32 	%f17, [%r6+64];
	fma.rn.f32 	%f18, %f16, %f17, %f15;
	ld.shared.f32 	%f19, [%r3+8];
	ld.shared.f32 	%f20, [%r6+128];
	fma.rn.f32 	%f21, %f19, %f20, %f18;
	ld.shared.f32 	%f22, [%r3+12];
	ld.shared.f32 	%f23, [%r6+192];
	fma.rn.f32 	%f24, %f22, %f23, %f21;
	ld.shared.f32 	%f25, [%r3+16];
	ld.shared.f32 	%f26, [%r6+256];
	fma.rn.f32 	%f27, %f25, %f26, %f24;
	ld.shared.f32 	%f28, [%r3+20];
	ld.shared.f32 	%f29, [%r6+320];
	fma.rn.f32 	%f30, %f28, %f29, %f27;
	ld.shared.f32 	%f31, [%r3+24];
	ld.shared.f32 	%f32, [%r6+384];
	fma.rn.f32 	%f33, %f31, %f32, %f30;
	ld.shared.f32 	%f34, [%r3+28];
	ld.shared.f32 	%f35, [%r6+448];
	fma.rn.f32 	%f36, %f34, %f35, %f33;
	ld.shared.f32 	%f37, [%r3+32];
	ld.shared.f32 	%f38, [%r6+512];
	fma.rn.f32 	%f39, %f37, %f38, %f36;
	ld.shared.f32 	%f40, [%r3+36];
	ld.shared.f32 	%f41, [%r6+576];
	fma.rn.f32 	%f42, %f40, %f41, %f39;
	ld.shared.f32 	%f43, [%r3+40];
	ld.shared.f32 	%f44, [%r6+640];
	fma.rn.f32 	%f45, %f43, %f44, %f42;
	ld.shared.f32 	%f46, [%r3+44];
	ld.shared.f32 	%f47, [%r6+704];
	fma.rn.f32 	%f48, %f46, %f47, %f45;
	ld.shared.f32 	%f49, [%r3+48];
	ld.shared.f32 	%f50, [%r6+768];
	fma.rn.f32 	%f51, %f49, %f50, %f48;
	ld.shared.f32 	%f52, [%r3+52];
	ld.shared.f32 	%f53, [%r6+832];
	fma.rn.f32 	%f54, %f52, %f53, %f51;
	ld.shared.f32 	%f55, [%r3+56];
	ld.shared.f32 	%f56, [%r6+896];
	fma.rn.f32 	%f57, %f55, %f56, %f54;
	ld.shared.f32 	%f58, [%r3+60];
	ld.shared.f32 	%f59, [%r6+960];
	fma.rn.f32 	%f64, %f58, %f59, %f57;
	bar.sync 	0;
	add.s64 	%rd36, %rd36, 16;
	add.s64 	%rd35, %rd35, 64;
	add.s64 	%rd34, %rd34, %rd7;
	setp.lt.u64 	%p5, %rd36, %rd17;
	@%p5 bra 	$L__BB0_2;
$L__BB0_8:
	max.u64 	%rd29, %rd1, %rd2;
	setp.ge.u64 	%p6, %rd29, %rd17;
	@%p6 bra 	$L__BB0_10;
	mad.lo.s64 	%rd30, %rd17, %rd1, %rd2;
	cvta.to.global.u64 	%rd31, %rd16;
	shl.b64 	%rd32, %rd30, 2;
	add.s64 	%rd33, %rd31, %rd32;
	st.global.f32 	[%rd33], %f64;
$L__BB0_10:
	ret;

}


// ===== COMPILED SASS (sm_100) =====

	.target	sm_100

	.elftype	@"ET_EXEC"


//--------------------- .note.nv.tkinfo           --------------------------
	.section	.note.nv.tkinfo,"",@"SHT_NOTE"
	.sectionflags	@"SHF_NOTE_NV_TKINFO"
	.tkinfo
        /*0018*/ 	.word	0x00000002
        /*0030*/ 	.string	""
        /*0030*/ 	.string	"ptxas"
        /*0030*/ 	.string	"Cuda compilation tools, release 13.0, V13.0.88"
        /*0030*/ 	.string	"Build cuda_13.0.r13.0/compiler.36424714_0"
        /*0030*/ 	.string	"-arch sm_100 -m 64 "



//--------------------- .note.nv.cuinfo           --------------------------
	.section	.note.nv.cuinfo,"",@"SHT_NOTE"
	.sectionflags	@"SHF_NOTE_NV_CUINFO"
        /*0018*/ 	.short	0x0002
        /*001a*/ 	.short	0x0064
        /*001c*/ 	.short	0x0082
	.zero		2


//--------------------- .nv.info                  --------------------------
	.section	.nv.info,"",@"SHT_CUDA_INFO"
	.align	4


	//----- nvinfo : EIATTR_REGCOUNT
	.align		4
        /*0000*/ 	.byte	0x04, 0x2f
        /*0002*/ 	.short	(.L_1 - .L_0)
	.align		4
.L_0:
        /*0004*/ 	.word	index@(matrix_multiplication)
        /*0008*/ 	.word	0x00000020


	//----- nvinfo : EIATTR_FRAME_SIZE
	.align		4
.L_1:
        /*000c*/ 	.byte	0x04, 0x11
        /*000e*/ 	.short	(.L_3 - .L_2)
	.align		4
.L_2:
        /*0010*/ 	.word	index@(matrix_multiplication)
        /*0014*/ 	.word	0x00000000


	//----- nvinfo : EIATTR_MIN_STACK_SIZE
	.align		4
.L_3:
        /*0018*/ 	.byte	0x04, 0x12
        /*001a*/ 	.short	(.L_5 - .L_4)
	.align		4
.L_4:
        /*001c*/ 	.word	index@(matrix_multiplication)
        /*0020*/ 	.word	0x00000000
.L_5:


//--------------------- .nv.compat                --------------------------
	.section	.nv.compat,"",@"SHT_CUDA_COMPAT_INFO"
	.align	4
        /*0000*/ 	.byte	0x02, 0x09, 0x00, 0x00, 0x02, 0x02, 0x01, 0x00, 0x02, 0x05, 0x05, 0x00, 0x03, 0x07, 0x01, 0x01
        /*0010*/ 	.byte	0x02, 0x03, 0x00, 0x00, 0x02, 0x06, 0x01, 0x00, 0x04, 0x0b, 0x08, 0x00, 0x09, 0x00, 0x00, 0x00
        /*0020*/ 	.byte	0x00, 0x00, 0x00, 0x00


//--------------------- .nv.info.matrix_multiplication --------------------------
	.section	.nv.info.matrix_multiplication,"",@"SHT_CUDA_INFO"
	.sectionflags	@""
	.align	4


	//----- nvinfo : EIATTR_CUDA_API_VERSION
	.align		4
        /*0000*/ 	.byte	0x04, 0x37
        /*0002*/ 	.short	(.L_7 - .L_6)
.L_6:
        /*0004*/ 	.word	0x00000082


	//----- nvinfo : EIATTR_KPARAM_INFO
	.align		4
.L_7:
        /*0008*/ 	.byte	0x04, 0x17
        /*000a*/ 	.short	(.L_9 - .L_8)
.L_8:
        /*000c*/ 	.word	0x00000000
        /*0010*/ 	.short	0x0003
        /*0012*/ 	.short	0x0018
        /*0014*/ 	.byte	0x00, 0xf0, 0x21, 0x00


	//----- nvinfo : EIATTR_KPARAM_INFO
	.align		4
.L_9:
        /*0018*/ 	.byte	0x04, 0x17
        /*001a*/ 	.short	(.L_11 - .L_10)
.L_10:
        /*001c*/ 	.word	0x00000000
        /*0020*/ 	.short	0x0002
        /*0022*/ 	.short	0x0010
        /*0024*/ 	.byte	0x00, 0xf5, 0x21, 0x00


	//----- nvinfo : EIATTR_KPARAM_INFO
	.align		4
.L_11:
        /*0028*/ 	.byte	0x04, 0x17
        /*002a*/ 	.short	(.L_13 - .L_12)
.L_12:
        /*002c*/ 	.word	0x00000000
        /*0030*/ 	.short	0x0001
        /*0032*/ 	.short	0x0008
        /*0034*/ 	.byte	0x00, 0xf5, 0x21, 0x00


	//----- nvinfo : EIATTR_KPARAM_INFO
	.align		4
.L_13:
        /*0038*/ 	.byte	0x04, 0x17
        /*003a*/ 	.short	(.L_15 - .L_14)
.L_14:
        /*003c*/ 	.word	0x00000000
        /*0040*/ 	.short	0x0000
        /*0042*/ 	.short	0x0000
        /*0044*/ 	.byte	0x00, 0xf5, 0x21, 0x00


	//----- nvinfo : EIATTR_SPARSE_MMA_MASK
	.align		4
.L_15:
        /*0048*/ 	.byte	0x03, 0x50
        /*004a*/ 	.short	0x0000


	//----- nvinfo : EIATTR_MAXREG_COUNT
	.align		4
        /*004c*/ 	.byte	0x03, 0x1b
        /*004e*/ 	.short	0x00ff


	//----- nvinfo : EIATTR_NUM_BARRIERS
	.align		4
        /*0050*/ 	.byte	0x02, 0x4c
        /*0052*/ 	.byte	0x01
	.zero		1


	//----- nvinfo : EIATTR_MERCURY_ISA_VERSION
	.align		4
        /*0054*/ 	.byte	0x03, 0x5f
        /*0056*/ 	.short	0x0101


	//----- nvinfo : EIATTR_VRC_CTA_INIT_COUNT
	.align		4
        /*0058*/ 	.byte	0x02, 0x4a
	.zero		1
	.zero		1


	//----- nvinfo : EIATTR_EXIT_INSTR_OFFSETS
	.align		4
        /*005c*/ 	.byte	0x04, 0x1c
        /*005e*/ 	.short	(.L_17 - .L_16)


	//   ....[0]....
.L_16:
        /*0060*/ 	.word	0x00000760


	//   ....[1]....
        /*0064*/ 	.word	0x000007f0


	//----- nvinfo : EIATTR_CBANK_PARAM_SIZE
	.align		4
.L_17:
        /*0068*/ 	.byte	0x03, 0x19
        /*006a*/ 	.short	0x0020


	//----- nvinfo : EIATTR_PARAM_CBANK
	.align		4
        /*006c*/ 	.byte	0x04, 0x0a
        /*006e*/ 	.short	(.L_19 - .L_18)
	.align		4
.L_18:
        /*0070*/ 	.word	index@(.nv.constant0.matrix_multiplication)
        /*0074*/ 	.short	0x0380
        /*0076*/ 	.short	0x0020


	//----- nvinfo : EIATTR_SW_WAR
	.align		4
.L_19:
        /*0078*/ 	.byte	0x04, 0x36
        /*007a*/ 	.short	(.L_21 - .L_20)
.L_20:
        /*007c*/ 	.word	0x00000008
.L_21:


//--------------------- .nv.callgraph             --------------------------
	.section	.nv.callgraph,"",@"SHT_CUDA_CALLGRAPH"
	.align	4
	.sectionentsize	8
	.align		4
        /*0000*/ 	.word	0x00000000
	.align		4
        /*0004*/ 	.word	0xffffffff
	.align		4
        /*0008*/ 	.word	0x00000000
	.align		4
        /*000c*/ 	.word	0xfffffffe
	.align		4
        /*0010*/ 	.word	0x00000000
	.align		4
        /*0014*/ 	.word	0xfffffffd
	.align		4
        /*0018*/ 	.word	0x00000000
	.align		4
        /*001c*/ 	.word	0xfffffffc


//--------------------- .text.matrix_multiplication --------------------------
	.section	.text.matrix_multiplication,"ax",@progbits
	.align	128
        .global         matrix_multiplication
        .type           matrix_multiplication,@function
        .size           matrix_multiplication,(.L_x_3 - matrix_multiplication)
        .other          matrix_multiplication,@"STO_CUDA_ENTRY STV_DEFAULT"
matrix_multiplication:
.text.matrix_multiplication:
[----:B------:R-:W-:Y:S01]  /*0000*/  LDC R1, c[0x0][0x37c] ;  /* 0x0000df00ff017b82 */ /* 0x000fe20000000800 */
[----:B------:R-:W0:Y:S07]  /*0010*/  S2R R0, SR_TID.Y ;  /* 0x0000000000007919 */ /* 0x000e2e0000002200 */
[----:B------:R-:W0:Y:S01]  /*0020*/  LDC R3, c[0x0][0x364] ;  /* 0x0000d900ff037b82 */ /* 0x000e220000000800 */
[----:B------:R-:W1:Y:S01]  /*0030*/  LDCU.64 UR8, c[0x0][0x398] ;  /* 0x00007300ff0877ac */ /* 0x000e620008000a00 */
[----:B------:R-:W-:Y:S01]  /*0040*/  IMAD.MOV.U32 R27, RZ, RZ, RZ ;  /* 0x000000ffff1b7224 */ /* 0x000fe200078e00ff */
[----:B------:R-:W2:Y:S01]  /*0050*/  S2R R22, SR_TID.X ;  /* 0x0000000000167919 */ /* 0x000ea20000002100 */
[----:B------:R-:W3:Y:S04]  /*0060*/  LDCU.64 UR12, c[0x0][0x358] ;  /* 0x00006b00ff0c77ac */ /* 0x000ee80008000a00 */
[----:B------:R-:W0:Y:S08]  /*0070*/  S2UR UR4, SR_CTAID.Y ;  /* 0x00000000000479c3 */ /* 0x000e300000002600 */
[----:B------:R-:W2:Y:S01]  /*0080*/  S2UR UR5, SR_CTAID.X ;  /* 0x00000000000579c3 */ /* 0x000ea20000002500 */
[----:B-1----:R-:W-:-:S04]  /*0090*/  UISETP.NE.U32.AND UP0, UPT, UR8, URZ, UPT ;  /* 0x000000ff0800728c */ /* 0x002fc8000bf05070 */
[----:B------:R-:W-:-:S03]  /*00a0*/  UISETP.NE.AND.EX UP0, UPT, UR9, URZ, UPT, UP0 ;  /* 0x000000ff0900728c */ /* 0x000fc6000bf05300 */
[----:B------:R-:W2:Y:S01]  /*00b0*/  LDC R17, c[0x0][0x360] ;  /* 0x0000d800ff117b82 */ /* 0x000ea20000000800 */
[----:B0-----:R-:W-:Y:S02]  /*00c0*/  IMAD R2, R3, UR4, R0 ;  /* 0x0000000403027c24 */ /* 0x001fe4000f8e0200 */
[----:B--2---:R-:W-:-:S05]  /*00d0*/  IMAD R16, R17, UR5, R22 ;  /* 0x0000000511107c24 */ /* 0x004fca000f8e0216 */
[----:B------:R-:W-:-:S04]  /*00e0*/  ISETP.GT.U32.AND P0, PT, R2, R16, PT ;  /* 0x000000100200720c */ /* 0x000fc80003f04070 */
[----:B------:R-:W-:Y:S01]  /*00f0*/  ISETP.GT.U32.AND.EX P0, PT, RZ, RZ, PT, P0 ;  /* 0x000000ffff00720c */ /* 0x000fe20003f04100 */
[----:B---3--:R-:W-:-:S12]  /*0100*/  BRA.U !UP0, `(.L_x_0) ;  /* 0x0000000508887547 */ /* 0x008fd8000b800000 */
[----:B------:R-:W0:Y:S01]  /*0110*/  S2UR UR6, SR_CgaCtaId ;  /* 0x00000000000679c3 */ /* 0x000e220000008800 */
[----:B------:R-:W1:Y:S01]  /*0120*/  LDCU.128 UR16, c[0x0][0x380] ;  /* 0x00007000ff1077ac */ /* 0x000e620008000c00 */
[----:B------:R-:W-:Y:S02]  /*0130*/  HFMA2 R17, -RZ, RZ, 0, 0 ;  /* 0x00000000ff117431 */ /* 0x000fe400000001ff */
[----:B------:R-:W-:Y:S01]  /*0140*/  IMAD.MOV.U32 R23, RZ, RZ, RZ ;  /* 0x000000ffff177224 */ /* 0x000fe200078e00ff */
[----:B------:R-:W-:Y:S01]  /*0150*/  UMOV UR4, 0x400 ;  /* 0x0000040000047882 */ /* 0x000fe20000000000 */
[----:B------:R-:W-:Y:S01]  /*0160*/  IMAD.MOV.U32 R27, RZ, RZ, RZ ;  /* 0x000000ffff1b7224 */ /* 0x000fe200078e00ff */
[----:B------:R-:W-:Y:S01]  /*0170*/  UIADD3 UR5, UPT, UPT, UR4, 0x400, URZ ;  /* 0x0000040004057890 */ /* 0x000fe2000fffe0ff */
[C---:B------:R-:W-:Y:S01]  /*0180*/  IMAD.WIDE.U32 R6, R2.reuse, UR8, R22 ;  /* 0x0000000802067c25 */ /* 0x040fe2000f8e0016 */
[----:B------:R-:W2:Y:S03]  /*0190*/  LDCU.64 UR10, c[0x0][0x398] ;  /* 0x00007300ff0a77ac */ /* 0x000ea60008000a00 */
[----:B------:R-:W-:Y:S01]  /*01a0*/  IMAD R5, R2, UR9, R7 ;  /* 0x0000000902057c24 */ /* 0x000fe2000f8e0207 */
[----:B------:R-:W-:-:S02]  /*01b0*/  USHF.L.U64.HI UR7, UR8, 0x6, UR9 ;  /* 0x0000000608077899 */ /* 0x000fc40008010209 */
[----:B------:R-:W-:-:S04]  /*01c0*/  IMAD.WIDE.U32 R8, R0, UR8, R16 ;  /* 0x0000000800087c25 */ /* 0x000fc8000f8e0010 */
[----:B------:R-:W-:Y:S01]  /*01d0*/  IMAD R19, R0, UR9, R9 ;  /* 0x0000000900137c24 */ /* 0x000fe2000f8e0209 */
[----:B-1----:R-:W-:-:S04]  /*01e0*/  LEA R4, P1, R6, UR16, 0x2 ;  /* 0x0000001006047c11 */ /* 0x002fc8000f8210ff */
[----:B------:R-:W-:Y:S01]  /*01f0*/  LEA.HI.X R5, R6, UR17, R5, 0x2, P1 ;  /* 0x0000001106057c11 */ /* 0x000fe200088f1405 */
[----:B0-----:R-:W-:Y:S01]  /*0200*/  ULEA UR4, UR6, UR4, 0x18 ;  /* 0x0000000406047291 */ /* 0x001fe2000f8ec0ff */
[C---:B------:R-:W-:Y:S01]  /*0210*/  LEA R6, P1, R8.reuse, UR18, 0x2 ;  /* 0x0000001208067c11 */ /* 0x040fe2000f8210ff */
[----:B------:R-:W-:Y:S02]  /*0220*/  ULEA UR5, UR6, UR5, 0x18 ;  /* 0x0000000506057291 */ /* 0x000fe4000f8ec0ff */
[----:B------:R-:W-:Y:S01]  /*0230*/  USHF.L.U32 UR6, UR8, 0x6, URZ ;  /* 0x0000000608067899 */ /* 0x000fe200080006ff */
[----:B------:R-:W-:Y:S02]  /*0240*/  LEA.HI.X R19, R8, UR19, R19, 0x2, P1 ;  /* 0x0000001308137c11 */ /* 0x000fe400088f1413 */
[----:B------:R-:W-:Y:S01]  /*0250*/  LEA R3, R0, UR4, 0x6 ;  /* 0x0000000400037c11 */ /* 0x000fe2000f8e30ff */
[----:B------:R-:W-:Y:S01]  /*0260*/  UMOV UR4, URZ ;  /* 0x000000ff00047c82 */ /* 0x000fe20008000000 */
[----:B------:R-:W-:Y:S01]  /*0270*/  LEA R7, R22, UR5, 0x2 ;  /* 0x0000000516077c11 */ /* 0x000fe2000f8e10ff */
[----:B------:R-:W-:-:S02]  /*0280*/  UMOV UR5, URZ ;  /* 0x000000ff00057c82 */ /* 0x000fc40008000000 */
[----:B------:R-:W-:Y:S01]  /*0290*/  IMAD R18, R22, 0x4, R3 ;  /* 0x0000000416127824 */ /* 0x000fe200078e0203 */
[----:B--2---:R-:W-:-:S07]  /*02a0*/  LEA R20, R0, R7, 0x6 ;  /* 0x0000000700147211 */ /* 0x004fce00078e30ff */
.L_x_1:
[----:B------:R-:W-:Y:S01]  /*02b0*/  IADD3 R9, P1, PT, R22, UR4, RZ ;  /* 0x0000000416097c10 */ /* 0x000fe2000ff3e0ff */
[----:B------:R-:W-:Y:S01]  /*02c0*/  UMOV UR8, UR10 ;  /* 0x0000000a00087c82 */ /* 0x000fe20008000000 */
[----:B------:R-:W-:Y:S01]  /*02d0*/  UMOV UR9, UR11 ;  /* 0x0000000b00097c82 */ /* 0x000fe20008000000 */
[----:B------:R-:W-:Y:S02]  /*02e0*/  ISETP.GE.U32.AND P4, PT, R16, UR8, PT ;  /* 0x0000000810007c0c */ /* 0x000fe4000bf86070 */
[----:B------:R-:W-:Y:S01]  /*02f0*/  IMAD.X R10, RZ, RZ, UR5, P1 ;  /* 0x00000005ff0a7e24 */ /* 0x000fe200088e06ff */
[----:B------:R-:W-:Y:S02]  /*0300*/  IADD3 R8, P1, PT, R0, UR4, RZ ;  /* 0x0000000400087c10 */ /* 0x000fe4000ff3e0ff */
[----:B------:R-:W-:Y:S02]  /*0310*/  ISETP.GT.U32.AND P2, PT, R2, R9, PT ;  /* 0x000000090200720c */ /* 0x000fe40003f44070 */
[----:B------:R-:W-:Y:S01]  /*0320*/  ISETP.GE.U32.AND P3, PT, R8, UR8, PT ;  /* 0x0000000808007c0c */ /* 0x000fe2000bf66070 */
[----:B------:R-:W-:Y:S01]  /*0330*/  IMAD.X R11, RZ, RZ, UR5, P1 ;  /* 0x00000005ff0b7e24 */ /* 0x000fe200088e06ff */
[----:B------:R-:W-:-:S02]  /*0340*/  ISETP.GT.U32.AND.EX P2, PT, RZ, R10, PT, P2 ;  /* 0x0000000aff00720c */ /* 0x000fc40003f44120 */
[----:B------:R-:W-:Y:S02]  /*0350*/  ISETP.GE.U32.AND.EX P4, PT, RZ, UR9, PT, P4 ;  /* 0x00000009ff007c0c */ /* 0x000fe4000bf86140 */
[----:B------:R-:W-:Y:S02]  /*0360*/  SEL R8, R2, R9, P2 ;  /* 0x0000000902087207 */ /* 0x000fe40001000000 */
[----:B------:R-:W-:Y:S01]  /*0370*/  ISETP.GE.U32.AND.EX P3, PT, R11, UR9, PT, P3 ;  /* 0x000000090b007c0c */ /* 0x000fe2000bf66130 */
[----:B------:R-:W-:Y:S01]  /*0380*/  IMAD.MOV.U32 R11, RZ, RZ, RZ ;  /* 0x000000ffff0b7224 */ /* 0x000fe200078e00ff */
[----:B------:R-:W-:Y:S02]  /*0390*/  ISETP.GE.U32.AND P1, PT, R8, UR8, PT ;  /* 0x0000000808007c0c */ /* 0x000fe4000bf26070 */
[----:B------:R-:W-:Y:S02]  /*03a0*/  SEL R8, R10, RZ, !P2 ;  /* 0x000000ff0a087207 */ /* 0x000fe40005000000 */
[----:B------:R-:W-:-:S02]  /*03b0*/  PLOP3.LUT P3, PT, P4, P3, PT, 0xf8, 0x8f ;  /* 0x00000000008f781c */ /* 0x000fc40002767f70 */
[----:B------:R-:W-:Y:S02]  /*03c0*/  ISETP.GE.U32.AND.EX P1, PT, R8, UR9, PT, P1 ;  /* 0x0000000908007c0c */ /* 0x000fe4000bf26110 */
[----:B------:R-:W-:-:S09]  /*03d0*/  MOV R9, RZ ;  /* 0x000000ff00097202 */ /* 0x000fd20000000f00 */
[----:B------:R-:W-:Y:S01]  /*03e0*/  @!P3 MOV R24, R6 ;  /* 0x000000060018b202 */ /* 0x000fe20000000f00 */
[----:B------:R-:W-:Y:S01]  /*03f0*/  @!P3 IMAD.MOV.U32 R25, RZ, RZ, R19 ;  /* 0x000000ffff19b224 */ /* 0x000fe200078e0013 */
[----:B------:R0:W2:Y:S04]  /*0400*/  @!P1 LDG.E R9, desc[UR12][R4.64] ;  /* 0x0000000c04099981 */ /* 0x0000a8000c1e1900 */
[----:B------:R-:W3:Y:S01]  /*0410*/  @!P3 LDG.E R11, desc[UR12][R24.64] ;  /* 0x0000000c180bb981 */ /* 0x000ee2000c1e1900 */
[----:B------:R-:W-:Y:S01]  /*0420*/  UIADD3 UR4, UP0, UPT, UR4, 0x10, URZ ;  /* 0x0000001004047890 */ /* 0x000fe2000ff1e0ff */
[----:B------:R-:W-:-:S03]  /*0430*/  IADD3 R6, P2, PT, R6, UR6, RZ ;  /* 0x0000000606067c10 */ /* 0x000fc6000ff5e0ff */
[----:B------:R-:W-:Y:S01]  /*0440*/  UIADD3.X UR5, UPT, UPT, URZ, UR5, URZ, UP0, !UPT ;  /* 0x00000005ff057290 */ /* 0x000fe200087fe4ff */
[----:B0-----:R-:W-:Y:S01]  /*0450*/  IADD3 R4, P1, PT, R4, 0x40, RZ ;  /* 0x0000004004047810 */ /* 0x001fe20007f3e0ff */
[----:B------:R-:W-:Y:S01]  /*0460*/  UISETP.GE.U32.AND UP0, UPT, UR4, UR8, UPT ;  /* 0x000000080400728c */ /* 0x000fe2000bf06070 */
[----:B------:R-:W-:Y:S02]  /*0470*/  IADD3.X R19, PT, PT, R19, UR7, RZ, P2, !PT ;  /* 0x0000000713137c10 */ /* 0x000fe400097fe4ff */
[----:B------:R-:W-:Y:S01]  /*0480*/  IADD3.X R5, PT, PT, RZ, R5, RZ, P1, !PT ;  /* 0x00000005ff057210 */ /* 0x000fe20000ffe4ff */
[----:B------:R-:W-:Y:S01]  /*0490*/  UISETP.GE.U32.AND.EX UP0, UPT, UR5, UR9, UPT, UP0 ;  /* 0x000000090500728c */ /* 0x000fe2000bf06100 */
[----:B--2---:R-:W-:Y:S04]  /*04a0*/  STS [R18], R9 ;  /* 0x0000000912007388 */ /* 0x004fe80000000800 */
[----:B---3--:R-:W-:Y:S01]  /*04b0*/  STS [R20], R11 ;  /* 0x0000000b14007388 */ /* 0x008fe20000000800 */
[----:B------:R-:W-:Y:S06]  /*04c0*/  BAR.SYNC.DEFER_BLOCKING 0x0 ;  /* 0x0000000000007b1d */ /* 0x000fec0000010000 */
[----:B------:R-:W-:Y:S04]  /*04d0*/  LDS R24, [R7] ;  /* 0x0000000007187984 */ /* 0x000fe80000000800 */
[----:B------:R-:W0:Y:S04]  /*04e0*/  LDS.128 R12, [R3] ;  /* 0x00000000030c7984 */ /* 0x000e280000000c00 */
[----:B------:R-:W1:Y:S04]  /*04f0*/  LDS R28, [R7+0x40] ;  /* 0x00004000071c7984 */ /* 0x000e680000000800 */
[----:B------:R-:W2:Y:S04]  /*0500*/  LDS R29, [R7+0x80] ;  /* 0x00008000071d7984 */ /* 0x000ea80000000800 */
[----:B------:R-:W3:Y:S04]  /*0510*/  LDS R26, [R7+0xc0] ;  /* 0x0000c000071a7984 */ /* 0x000ee80000000800 */
[----:B------:R-:W-:Y:S04]  /*0520*/  LDS R21, [R7+0x100] ;  /* 0x0001000007157984 */ /* 0x000fe80000000800 */
[----:B------:R-:W4:Y:S04]  /*0530*/  LDS.128 R8, [R3+0x10] ;  /* 0x0000100003087984 */ /* 0x000f280000000c00 */
[----:B------:R-:W-:Y:S01]  /*0540*/  LDS R25, [R7+0x200] ;  /* 0x0002000007197984 */ /* 0x000fe20000000800 */
[----:B0-----:R-:W-:-:S03]  /*0550*/  FFMA R27, R12, R24, R27 ;  /* 0x000000180c1b7223 */ /* 0x001fc6000000001b */
[----:B------:R-:W0:Y:S01]  /*0560*/  LDS R24, [R7+0x140] ;  /* 0x0001400007187984 */ /* 0x000e220000000800 */
[----:B-1----:R-:W-:-:S03]  /*0570*/  FFMA R28, R28, R13, R27 ;  /* 0x0000000d1c1c7223 */ /* 0x002fc6000000001b */
[----:B------:R-:W1:Y:S01]  /*0580*/  LDS R27, [R7+0x180] ;  /* 0x00018000071b7984 */ /* 0x000e620000000800 */
[----:B--2---:R-:W-:-:S03]  /*0590*/  FFMA R29, R29, R14, R28 ;  /* 0x0000000e1d1d7223 */ /* 0x004fc6000000001c */
[----:B------:R-:W2:Y:S01]  /*05a0*/  LDS R28, [R7+0x1c0] ;  /* 0x0001c000071c7984 */ /* 0x000ea20000000800 */
[----:B---3--:R-:W-:-:S03]  /*05b0*/  FFMA R29, R26, R15, R29 ;  /* 0x0000000f1a1d7223 */ /* 0x008fc6000000001d */
[----:B------:R-:W3:Y:S04]  /*05c0*/  LDS.128 R12, [R3+0x20] ;  /* 0x00002000030c7984 */ /* 0x000ee80000000c00 */
[----:B------:R-:W5:Y:S01]  /*05d0*/  LDS R26, [R7+0x240] ;  /* 0x00024000071a7984 */ /* 0x000f620000000800 */
[----:B----4-:R-:W-:-:S04]  /*05e0*/  FFMA R21, R8, R21, R29 ;  /* 0x0000001508157223 */ /* 0x010fc8000000001d */
[----:B0-----:R-:W-:Y:S02]  /*05f0*/  FFMA R24, R24, R9, R21 ;  /* 0x0000000918187223 */ /* 0x001fe40000000015 */
[----:B------:R-:W0:Y:S02]  /*0600*/  LDS R21, [R7+0x280] ;  /* 0x0002800007157984 */ /* 0x000e240000000800 */
[----:B-1----:R-:W-:Y:S02]  /*0610*/  FFMA R27, R27, R10, R24 ;  /* 0x0000000a1b1b7223 */ /* 0x002fe40000000018 */
[----:B------:R-:W1:Y:S02]  /*0620*/  LDS R24, [R7+0x2c0] ;  /* 0x0002c00007187984 */ /* 0x000e640000000800 */
[----:B--2---:R-:W-:Y:S02]  /*0630*/  FFMA R29, R28, R11, R27 ;  /* 0x0000000b1c1d7223 */ /* 0x004fe4000000001b */
[----:B------:R-:W-:Y:S02]  /*0640*/  LDS R27, [R7+0x300] ;  /* 0x00030000071b7984 */ /* 0x000fe40000000800 */
[----:B---3--:R-:W-:-:S02]  /*0650*/  FFMA R29, R12, R25, R29 ;  /* 0x000000190c1d7223 */ /* 0x008fc4000000001d */
[----:B------:R-:W2:Y:S02]  /*0660*/  LDS.128 R8, [R3+0x30] ;  /* 0x0000300003087984 */ /* 0x000ea40000000c00 */
[----:B-----5:R-:W-:Y:S02]  /*0670*/  FFMA R28, R26, R13, R29 ;  /* 0x0000000d1a1c7223 */ /* 0x020fe4000000001d */
[----:B------:R-:W3:Y:S04]  /*0680*/  LDS R12, [R7+0x340] ;  /* 0x00034000070c7984 */ /* 0x000ee80000000800 */
[----:B------:R-:W4:Y:S04]  /*0690*/  LDS R25, [R7+0x380] ;  /* 0x0003800007197984 */ /* 0x000f280000000800 */
[----:B------:R-:W5:Y:S01]  /*06a0*/  LDS R26, [R7+0x3c0] ;  /* 0x0003c000071a7984 */ /* 0x000f620000000800 */
[----:B0-----:R-:W-:-:S04]  /*06b0*/  FFMA R21, R21, R14, R28 ;  /* 0x0000000e15157223 */ /* 0x001fc8000000001c */
[----:B-1----:R-:W-:-:S04]  /*06c0*/  FFMA R15, R24, R15, R21 ;  /* 0x0000000f180f7223 */ /* 0x002fc80000000015 */
[----:B--2---:R-:W-:-:S04]  /*06d0*/  FFMA R15, R8, R27, R15 ;  /* 0x0000001b080f7223 */ /* 0x004fc8000000000f */
[----:B---3--:R-:W-:-:S04]  /*06e0*/  FFMA R12, R12, R9, R15 ;  /* 0x000000090c0c7223 */ /* 0x008fc8000000000f */
[----:B----4-:R-:W-:-:S04]  /*06f0*/  FFMA R25, R25, R10, R12 ;  /* 0x0000000a19197223 */ /* 0x010fc8000000000c */
[----:B-----5:R-:W-:Y:S01]  /*0700*/  FFMA R27, R26, R11, R25 ;  /* 0x0000000b1a1b7223 */ /* 0x020fe20000000019 */
[----:B------:R-:W-:Y:S06]  /*0710*/  BAR.SYNC.DEFER_BLOCKING 0x0 ;  /* 0x0000000000007b1d */ /* 0x000fec0000010000 */
[----:B------:R-:W-:Y:S05]  /*0720*/  BRA.U !UP0, `(.L_x_1) ;  /* 0xfffffff908e07547 */ /* 0x000fea000b83ffff */
.L_x_0:
[----:B------:R-:W-:-:S04]  /*0730*/  SEL R0, R2, R16, P0 ;  /* 0x0000001002007207 */ /* 0x000fc80000000000 */
[----:B------:R-:W-:-:S04]  /*0740*/  ISETP.GE.U32.AND P0, PT, R0, UR8, PT ;  /* 0x0000000800007c0c */ /* 0x000fc8000bf06070 */
[----:B------:R-:W-:-:S13]  /*0750*/  ISETP.GE.U32.AND.EX P0, PT, RZ, UR9, PT, P0 ;  /* 0x00000009ff007c0c */ /* 0x000fda000bf06100 */
[----:B------:R-:W-:Y:S05]  /*0760*/  @P0 EXIT ;  /* 0x000000000000094d */ /* 0x000fea0003800000 */
[----:B------:R-:W0:Y:S01]  /*0770*/  LDCU.64 UR4, c[0x0][0x390] ;  /* 0x00007200ff0477ac */ /* 0x000e220008000a00 */
[----:B------:R-:W-:Y:S02]  /*0780*/  HFMA2 R5, -RZ, RZ, 0, 0 ;  /* 0x00000000ff057431 */ /* 0x000fe400000001ff */
[----:B------:R-:W-:-:S04]  /*0790*/  IMAD.MOV.U32 R4, RZ, RZ, R16 ;  /* 0x000000ffff047224 */ /* 0x000fc800078e0010 */
[----:B------:R-:W-:-:S04]  /*07a0*/  IMAD.WIDE.U32 R4, R2, UR8, R4 ;  /* 0x0000000802047c25 */ /* 0x000fc8000f8e0004 */
[----:B------:R-:W-:Y:S01]  /*07b0*/  IMAD R3, R2, UR9, R5 ;  /* 0x0000000902037c24 */ /* 0x000fe2000f8e0205 */
[----:B0-----:R-:W-:-:S04]  /*07c0*/  LEA R2, P0, R4, UR4, 0x2 ;  /* 0x0000000404027c11 */ /* 0x001fc8000f8010ff */
[----:B------:R-:W-:-:S05]  /*07d0*/  LEA.HI.X R3, R4, UR5, R3, 0x2, P0 ;  /* 0x0000000504037c11 */ /* 0x000fca00080f1403 */
[----:B------:R-:W-:Y:S01]  /*07e0*/  STG.E desc[UR12][R2.64], R27 ;  /* 0x0000001b02007986 */ /* 0x000fe2000c10190c */
[----:B------:R-:W-:Y:S05]  /*07f0*/  EXIT ;  /* 0x000000000000794d */ /* 0x000fea0003800000 */
.L_x_2:
[----:B------:R-:W-:-:S00]  /*0800*/  BRA `(.L_x_2) ;  /* 0xfffffffc00fc7947 */ /* 0x000fc0000383ffff */
[----:B------:R-:W-:-:S00]  /*0810*/  NOP ;  /* 0x0000000000007918 */ /* 0x000fc00000000000 */
        /* <DEDUP_REMOVED lines=14> */
.L_x_3:


//--------------------- .nv.shared.matrix_multiplication --------------------------
	.section	.nv.shared.matrix_multiplication,"aw",@nobits
	.sectionflags	@""
	.align	4
.nv.shared.matrix_multiplication:
	.zero		3072


//--------------------- .nv.shared.reserved.0     --------------------------
	.section	.nv.shared.reserved.0,"aw",@nobits
	.weak		__nv_reservedSMEM_offset_0_alias
	.size		__nv_reservedSMEM_offset_0_alias, 0, 64
	.other		__nv_reservedSMEM_offset_0_alias,@"STO_CUDA_RESERVED_SHARED STV_DEFAULT"
__nv_reservedSMEM_offset_0_alias:
	.zero		0
	.zero		64


//--------------------- .nv.constant0.matrix_multiplication --------------------------
	.section	.nv.constant0.matrix_multiplication,"a",@progbits
	.sectionflags	@""
	.align	4
.nv.constant0.matrix_multiplication:
	.zero		928


//--------------------- SYMBOLS --------------------------

	.type		.nv.reservedSmem.offset0,@object
	.size		.nv.reservedSmem.offset0,0x4
	.type		.nv.reservedSmem.cap,@object
	.size		.nv.reservedSmem.cap,0x4
